	.version 3.1
	.target sm_20

        .global .u64 mem0;
        .global .s64 mem1;

	.entry main 
	{
           .reg .u64 a;
           .reg .s64 b;

           ld.global.u64  a, [mem0];
           shl.b64        a, a, 1;
           ld.global.s64  b, [mem1];
           shl.b64        b, b, 1;

           st.global.u64  [mem0], a;
           st.global.s64  [mem1], b;
           exit;
        }



// ===== COMPILED SASS (sm_100) =====

	.target	sm_100

	.elftype	@"ET_EXEC"


//--------------------- .note.nv.tkinfo           --------------------------
	.section	.note.nv.tkinfo,"",@"SHT_NOTE"
	.sectionflags	@"SHF_NOTE_NV_TKINFO"
	.tkinfo
        /*0018*/ 	.word	0x00000002
        /*0030*/ 	.string	""
        /*0030*/ 	.string	"ptxas"
        /*0030*/ 	.string	"Cuda compilation tools, release 13.0, V13.0.88"
        /*0030*/ 	.string	"Build cuda_13.0.r13.0/compiler.36424714_0"
        /*0030*/ 	.string	"-arch sm_100 "



//--------------------- .note.nv.cuinfo           --------------------------
	.section	.note.nv.cuinfo,"",@"SHT_NOTE"
	.sectionflags	@"SHF_NOTE_NV_CUINFO"
        /*0018*/ 	.short	0x0002
        /*001a*/ 	.short	0x0014
        /*001c*/ 	.short	0x0082
	.zero		2


//--------------------- .nv.info                  --------------------------
	.section	.nv.info,"",@"SHT_CUDA_INFO"
	.align	4


	//----- nvinfo : EIATTR_REGCOUNT
	.align		4
        /*0000*/ 	.byte	0x04, 0x2f
        /*0002*/ 	.short	(.L_3 - .L_2)
	.align		4
.L_2:
        /*0004*/ 	.word	index@(main)
        /*0008*/ 	.word	0x0000000c


	//----- nvinfo : EIATTR_FRAME_SIZE
	.align		4
.L_3:
        /*000c*/ 	.byte	0x04, 0x11
        /*000e*/ 	.short	(.L_5 - .L_4)
	.align		4
.L_4:
        /*0010*/ 	.word	index@(main)
        /*0014*/ 	.word	0x00000000


	//----- nvinfo : EIATTR_MIN_STACK_SIZE
	.align		4
.L_5:
        /*0018*/ 	.byte	0x04, 0x12
        /*001a*/ 	.short	(.L_7 - .L_6)
	.align		4
.L_6:
        /*001c*/ 	.word	index@(main)
        /*0020*/ 	.word	0x00000000
.L_7:


//--------------------- .nv.compat                --------------------------
	.section	.nv.compat,"",@"SHT_CUDA_COMPAT_INFO"
	.align	4
        /*0000*/ 	.byte	0x02, 0x09, 0x00, 0x00, 0x02, 0x02, 0x01, 0x00, 0x02, 0x05, 0x05, 0x00, 0x03, 0x07, 0x01, 0x01
        /*0010*/ 	.byte	0x02, 0x03, 0x00, 0x00, 0x02, 0x06, 0x01, 0x00, 0x04, 0x0b, 0x08, 0x00, 0x09, 0x00, 0x00, 0x00
        /*0020*/ 	.byte	0x00, 0x00, 0x00, 0x00


//--------------------- .nv.info.main             --------------------------
	.section	.nv.info.main,"",@"SHT_CUDA_INFO"
	.sectionflags	@""
	.align	4


	//----- nvinfo : EIATTR_CUDA_API_VERSION
	.align		4
        /*0000*/ 	.byte	0x04, 0x37
        /*0002*/ 	.short	(.L_9 - .L_8)
.L_8:
        /*0004*/ 	.word	0x00000082


	//----- nvinfo : EIATTR_SPARSE_MMA_MASK
	.align		4
.L_9:
        /*0008*/ 	.byte	0x03, 0x50
        /*000a*/ 	.short	0x0000


	//----- nvinfo : EIATTR_MAXREG_COUNT
	.align		4
        /*000c*/ 	.byte	0x03, 0x1b
        /*000e*/ 	.short	0x00ff


	//----- nvinfo : EIATTR_MERCURY_ISA_VERSION
	.align		4
        /*0010*/ 	.byte	0x03, 0x5f
        /*0012*/ 	.short	0x0101


	//----- nvinfo : EIATTR_VRC_CTA_INIT_COUNT
	.align		4
        /*0014*/ 	.byte	0x02, 0x4a
	.zero		1
	.zero		1


	//----- nvinfo : EIATTR_EXIT_INSTR_OFFSETS
	.align		4
        /*0018*/ 	.byte	0x04, 0x1c
        /*001a*/ 	.short	(.L_11 - .L_10)


	//   ....[0]....
.L_10:
        /*001c*/ 	.word	0x000000c0


	//----- nvinfo : EIATTR_SW_WAR
	.align		4
.L_11:
        /*0020*/ 	.byte	0x04, 0x36
        /*0022*/ 	.short	(.L_13 - .L_12)
.L_12:
        /*0024*/ 	.word	0x00000008
.L_13:


//--------------------- .nv.callgraph             --------------------------
	.section	.nv.callgraph,"",@"SHT_CUDA_CALLGRAPH"
	.align	4
	.sectionentsize	8
	.align		4
        /*0000*/ 	.word	0x00000000
	.align		4
        /*0004*/ 	.word	0xffffffff
	.align		4
        /*0008*/ 	.word	0x00000000
	.align		4
        /*000c*/ 	.word	0xfffffffe
	.align		4
        /*0010*/ 	.word	0x00000000
	.align		4
        /*0014*/ 	.word	0xfffffffd
	.align		4
        /*0018*/ 	.word	0x00000000
	.align		4
        /*001c*/ 	.word	0xfffffffc


//--------------------- .nv.constant4             --------------------------
	.section	.nv.constant4,"a",@progbits
	.align	8
	.align		8
.nv.constant4:
        /*0000*/ 	.dword	mem0
	.align		8
        /*0008*/ 	.dword	mem1


//--------------------- .text.main                --------------------------
	.section	.text.main,"ax",@progbits
	.align	128
.text.main:
        .type           main,@function
        .size           main,(.L_x_1 - main)
        .other          main,@"STO_CUDA_ENTRY STV_DEFAULT"
main:
[----:B------:R-:W-:Y:S08]  /*0000*/  LDC R1, c[0x0][0x37c] ;  /* 0x0000df00ff017b82 */ /* 0x000ff00000000800 */
[----:B------:R-:W0:Y:S01]  /*0010*/  LDC.64 R2, c[0x4][RZ] ;  /* 0x01000000ff027b82 */ /* 0x000e220000000a00 */
[----:B------:R-:W0:Y:S07]  /*0020*/  LDCU.64 UR4, c[0x0][0x358] ;  /* 0x00006b00ff0477ac */ /* 0x000e2e0008000a00 */
[----:B------:R-:W1:Y:S01]  /*0030*/  LDC.64 R4, c[0x4][0x8] ;  /* 0x01000200ff047b82 */ /* 0x000e620000000a00 */
[----:B0-----:R-:W2:Y:S04]  /*0040*/  LDG.E.64 R8, desc[UR4][R2.64] ;  /* 0x0000000402087981 */ /* 0x001ea8000c1e1b00 */
[----:B-1----:R-:W3:Y:S01]  /*0050*/  LDG.E.64 R6, desc[UR4][R4.64] ;  /* 0x0000000404067981 */ /* 0x002ee2000c1e1b00 */
[C---:B--2---:R-:W-:Y:S01]  /*0060*/  SHF.L.U64.HI R9, R8.reuse, 0x1, R9 ;  /* 0x0000000108097819 */ /* 0x044fe20000010209 */
[----:B------:R-:W-:-:S05]  /*0070*/  IMAD.SHL.U32 R8, R8, 0x2, RZ ;  /* 0x0000000208087824 */ /* 0x000fca00078e00ff */
[----:B------:R-:W-:Y:S01]  /*0080*/  STG.E.64 desc[UR4][R2.64], R8 ;  /* 0x0000000802007986 */ /* 0x000fe2000c101b04 */
[C---:B---3--:R-:W-:Y:S01]  /*0090*/  SHF.L.U64.HI R7, R6.reuse, 0x1, R7 ;  /* 0x0000000106077819 */ /* 0x048fe20000010207 */
[----:B------:R-:W-:-:S05]  /*00a0*/  IMAD.SHL.U32 R6, R6, 0x2, RZ ;  /* 0x0000000206067824 */ /* 0x000fca00078e00ff */
[----:B------:R-:W-:Y:S01]  /*00b0*/  STG.E.64 desc[UR4][R4.64], R6 ;  /* 0x0000000604007986 */ /* 0x000fe2000c101b04 */
[----:B------:R-:W-:Y:S05]  /*00c0*/  EXIT ;  /* 0x000000000000794d */ /* 0x000fea0003800000 */
.L_x_0:
[----:B------:R-:W-:-:S00]  /*00d0*/  BRA `(.L_x_0) ;  /* 0xfffffffc00fc7947 */ /* 0x000fc0000383ffff */
[----:B------:R-:W-:-:S00]  /*00e0*/  NOP ;  /* 0x0000000000007918 */ /* 0x000fc00000000000 */
        /* <DEDUP_REMOVED lines=9> */
.L_x_1:


//--------------------- .nv.shared.reserved.0     --------------------------
	.section	.nv.shared.reserved.0,"aw",@nobits
	.weak		__nv_reservedSMEM_offset_0_alias
	.size		__nv_reservedSMEM_offset_0_alias, 0, 64
	.other		__nv_reservedSMEM_offset_0_alias,@"STO_CUDA_RESERVED_SHARED STV_DEFAULT"
__nv_reservedSMEM_offset_0_alias:
	.zero		0
	.zero		64


//--------------------- .nv.global                --------------------------
	.section	.nv.global,"aw",@nobits
	.align	8
.nv.global:
	.type		mem0,@object
	.size		mem0,(mem1 - mem0)
mem0:
	.zero		8
	.type		mem1,@object
	.size		mem1,(.L_1 - mem1)
mem1:
	.zero		8
.L_1:


//--------------------- .nv.constant0.main        --------------------------
	.section	.nv.constant0.main,"a",@progbits
	.sectionflags	@""
	.align	4
.nv.constant0.main:
	.zero		896


//--------------------- SYMBOLS --------------------------

	.type		.nv.reservedSmem.offset0,@object
	.size		.nv.reservedSmem.offset0,0x4
